//
// Generated by NVIDIA NVVM Compiler
//
// Compiler Build ID: CL-36424714
// Cuda compilation tools, release 13.0, V13.0.88
// Based on NVVM 20.0.0
//

.version 9.0
.target sm_100
.address_size 64

	// .globl	_Z17extractBitsKernelPjPiii
.global .align 4 .u32 blockCounter1;
.global .align 4 .u32 blockCounter2;
// _ZZ28BrentKungExclusiveScanKernelPiS_iS_E5s_bid has been demoted
// _ZZ30computeRankAndWriteToDstKernelPjPiS0_S_iE8s_nZeros has been demoted
.extern .shared .align 16 .b8 s_data[];

.visible .entry _Z17extractBitsKernelPjPiii(
	.param .u64 .ptr .align 1 _Z17extractBitsKernelPjPiii_param_0,
	.param .u64 .ptr .align 1 _Z17extractBitsKernelPjPiii_param_1,
	.param .u32 _Z17extractBitsKernelPjPiii_param_2,
	.param .u32 _Z17extractBitsKernelPjPiii_param_3
)
{
	.reg .pred 	%p<3>;
	.reg .b32 	%r<16>;
	.reg .b64 	%rd<11>;

	ld.param.u64 	%rd3, [_Z17extractBitsKernelPjPiii_param_0];
	ld.param.u64 	%rd4, [_Z17extractBitsKernelPjPiii_param_1];
	ld.param.u32 	%r4, [_Z17extractBitsKernelPjPiii_param_2];
	ld.param.u32 	%r5, [_Z17extractBitsKernelPjPiii_param_3];
	cvta.to.global.u64 	%rd1, %rd4;
	cvta.to.global.u64 	%rd2, %rd3;
	mov.u32 	%r6, %ctaid.x;
	mov.u32 	%r1, %ntid.x;
	mul.lo.s32 	%r7, %r1, %r6;
	shl.b32 	%r8, %r7, 1;
	mov.u32 	%r9, %tid.x;
	add.s32 	%r2, %r8, %r9;
	setp.ge.s32 	%p1, %r2, %r5;
	@%p1 bra 	$L__BB0_2;
	mul.wide.s32 	%rd5, %r2, 4;
	add.s64 	%rd6, %rd2, %rd5;
	ld.global.u32 	%r10, [%rd6];
	shr.u32 	%r11, %r10, %r4;
	and.b32  	%r12, %r11, 1;
	add.s64 	%rd7, %rd1, %rd5;
	st.global.u32 	[%rd7], %r12;
$L__BB0_2:
	add.s32 	%r3, %r2, %r1;
	setp.ge.s32 	%p2, %r3, %r5;
	@%p2 bra 	$L__BB0_4;
	mul.wide.s32 	%rd8, %r3, 4;
	add.s64 	%rd9, %rd2, %rd8;
	ld.global.u32 	%r13, [%rd9];
	shr.u32 	%r14, %r13, %r4;
	and.b32  	%r15, %r14, 1;
	add.s64 	%rd10, %rd1, %rd8;
	st.global.u32 	[%rd10], %r15;
$L__BB0_4:
	ret;

}
	// .globl	_Z28BrentKungExclusiveScanKernelPiS_iS_
.visible .entry _Z28BrentKungExclusiveScanKernelPiS_iS_(
	.param .u64 .ptr .align 1 _Z28BrentKungExclusiveScanKernelPiS_iS__param_0,
	.param .u64 .ptr .align 1 _Z28BrentKungExclusiveScanKernelPiS_iS__param_1,
	.param .u32 _Z28BrentKungExclusiveScanKernelPiS_iS__param_2,
	.param .u64 .ptr .align 1 _Z28BrentKungExclusiveScanKernelPiS_iS__param_3
)
{
	.reg .pred 	%p<17>;
	.reg .b32 	%r<67>;
	.reg .b64 	%rd<21>;
	// demoted variable
	.shared .align 4 .u32 _ZZ28BrentKungExclusiveScanKernelPiS_iS_E5s_bid;
	ld.param.u64 	%rd4, [_Z28BrentKungExclusiveScanKernelPiS_iS__param_0];
	ld.param.u64 	%rd5, [_Z28BrentKungExclusiveScanKernelPiS_iS__param_1];
	ld.param.u32 	%r17, [_Z28BrentKungExclusiveScanKernelPiS_iS__param_2];
	ld.param.u64 	%rd6, [_Z28BrentKungExclusiveScanKernelPiS_iS__param_3];
	cvta.to.global.u64 	%rd1, %rd5;
	cvta.to.global.u64 	%rd2, %rd6;
	cvta.to.global.u64 	%rd3, %rd4;
	mov.u32 	%r1, %tid.x;
	setp.ne.s32 	%p1, %r1, 0;
	@%p1 bra 	$L__BB1_2;
	atom.global.add.u32 	%r18, [blockCounter1], 1;
	st.shared.u32 	[_ZZ28BrentKungExclusiveScanKernelPiS_iS_E5s_bid], %r18;
$L__BB1_2:
	bar.sync 	0;
	ld.shared.u32 	%r2, [_ZZ28BrentKungExclusiveScanKernelPiS_iS_E5s_bid];
	mov.u32 	%r66, %ntid.x;
	shl.b32 	%r4, %r66, 1;
	mad.lo.s32 	%r5, %r4, %r2, %r1;
	add.s32 	%r6, %r5, %r66;
	setp.ge.s32 	%p2, %r5, %r17;
	setp.lt.s32 	%p3, %r5, 1;
	shl.b32 	%r19, %r1, 2;
	mov.u32 	%r20, s_data;
	add.s32 	%r7, %r20, %r19;
	or.pred  	%p4, %p2, %p3;
	@%p4 bra 	$L__BB1_4;
	add.s32 	%r22, %r5, -1;
	mul.wide.u32 	%rd7, %r22, 4;
	add.s64 	%rd8, %rd3, %rd7;
	ld.global.u32 	%r23, [%rd8];
	st.shared.u32 	[%r7], %r23;
	bra.uni 	$L__BB1_5;
$L__BB1_4:
	mov.b32 	%r21, 0;
	st.shared.u32 	[%r7], %r21;
$L__BB1_5:
	setp.ge.s32 	%p5, %r6, %r17;
	shl.b32 	%r24, %r66, 2;
	add.s32 	%r8, %r7, %r24;
	@%p5 bra 	$L__BB1_7;
	mul.wide.s32 	%rd9, %r6, 4;
	add.s64 	%rd10, %rd3, %rd9;
	ld.global.u32 	%r25, [%rd10+-4];
	st.shared.u32 	[%r8], %r25;
$L__BB1_7:
	bar.sync 	0;
	shl.b32 	%r27, %r1, 1;
	add.s32 	%r9, %r27, 2;
	mov.b32 	%r65, 1;
$L__BB1_8:
	mul.lo.s32 	%r11, %r65, %r9;
	add.s32 	%r28, %r11, -1;
	setp.ge.u32 	%p6, %r28, %r4;
	@%p6 bra 	$L__BB1_10;
	sub.s32 	%r29, %r11, %r65;
	shl.b32 	%r30, %r29, 2;
	add.s32 	%r32, %r20, %r30;
	ld.shared.u32 	%r33, [%r32+-4];
	shl.b32 	%r34, %r65, 2;
	add.s32 	%r35, %r32, %r34;
	ld.shared.u32 	%r36, [%r35+-4];
	add.s32 	%r37, %r36, %r33;
	st.shared.u32 	[%r35+-4], %r37;
$L__BB1_10:
	bar.sync 	0;
	shl.b32 	%r65, %r65, 1;
	setp.lt.u32 	%p7, %r65, %r4;
	@%p7 bra 	$L__BB1_8;
	setp.lt.u32 	%p8, %r66, 2;
	@%p8 bra 	$L__BB1_15;
$L__BB1_12:
	shr.u32 	%r14, %r66, 1;
	mul.lo.s32 	%r15, %r14, %r9;
	add.s32 	%r38, %r15, %r14;
	add.s32 	%r39, %r38, -1;
	setp.ge.u32 	%p9, %r39, %r4;
	@%p9 bra 	$L__BB1_14;
	shl.b32 	%r40, %r15, 2;
	add.s32 	%r42, %r20, %r40;
	ld.shared.u32 	%r43, [%r42+-4];
	shl.b32 	%r44, %r14, 2;
	add.s32 	%r45, %r42, %r44;
	ld.shared.u32 	%r46, [%r45+-4];
	add.s32 	%r47, %r46, %r43;
	st.shared.u32 	[%r45+-4], %r47;
$L__BB1_14:
	bar.sync 	0;
	setp.gt.u32 	%p10, %r66, 3;
	mov.u32 	%r66, %r14;
	@%p10 bra 	$L__BB1_12;
$L__BB1_15:
	setp.ne.s32 	%p11, %r1, 0;
	shl.b32 	%r48, %r4, 2;
	add.s32 	%r16, %r20, %r48;
	@%p11 bra 	$L__BB1_20;
	ld.shared.u32 	%r50, [%r16+-4];
	mul.wide.s32 	%rd11, %r2, 4;
	add.s64 	%rd12, %rd2, %rd11;
	st.global.u32 	[%rd12], %r50;
	setp.lt.s32 	%p12, %r2, 1;
	@%p12 bra 	$L__BB1_19;
$L__BB1_17:
	atom.global.or.b32 	%r51, [blockCounter2], 0;
	setp.lt.s32 	%p13, %r51, %r2;
	@%p13 bra 	$L__BB1_17;
	add.s32 	%r52, %r2, -1;
	mul.wide.u32 	%rd13, %r52, 4;
	add.s64 	%rd14, %rd2, %rd13;
	ld.global.u32 	%r53, [%rd14];
	st.shared.u32 	[%r16], %r53;
	mul.wide.u32 	%rd15, %r2, 4;
	add.s64 	%rd16, %rd2, %rd15;
	ld.global.u32 	%r54, [%rd16];
	add.s32 	%r55, %r54, %r53;
	st.global.u32 	[%rd16], %r55;
	membar.gl;
$L__BB1_19:
	atom.global.add.u32 	%r56, [blockCounter2], 1;
$L__BB1_20:
	bar.sync 	0;
	setp.lt.s32 	%p14, %r2, 1;
	@%p14 bra 	$L__BB1_22;
	ld.shared.u32 	%r57, [%r16];
	ld.shared.u32 	%r58, [%r7];
	add.s32 	%r59, %r58, %r57;
	st.shared.u32 	[%r7], %r59;
	ld.shared.u32 	%r60, [%r16];
	ld.shared.u32 	%r61, [%r8];
	add.s32 	%r62, %r61, %r60;
	st.shared.u32 	[%r8], %r62;
$L__BB1_22:
	setp.ge.s32 	%p15, %r5, %r17;
	@%p15 bra 	$L__BB1_24;
	ld.shared.u32 	%r63, [%r7];
	mul.wide.s32 	%rd17, %r5, 4;
	add.s64 	%rd18, %rd1, %rd17;
	st.global.u32 	[%rd18], %r63;
$L__BB1_24:
	setp.ge.s32 	%p16, %r6, %r17;
	@%p16 bra 	$L__BB1_26;
	ld.shared.u32 	%r64, [%r8];
	mul.wide.s32 	%rd19, %r6, 4;
	add.s64 	%rd20, %rd1, %rd19;
	st.global.u32 	[%rd20], %r64;
$L__BB1_26:
	ret;

}
	// .globl	_Z30computeRankAndWriteToDstKernelPjPiS0_S_i
.visible .entry _Z30computeRankAndWriteToDstKernelPjPiS0_S_i(
	.param .u64 .ptr .align 1 _Z30computeRankAndWriteToDstKernelPjPiS0_S_i_param_0,
	.param .u64 .ptr .align 1 _Z30computeRankAndWriteToDstKernelPjPiS0_S_i_param_1,
	.param .u64 .ptr .align 1 _Z30computeRankAndWriteToDstKernelPjPiS0_S_i_param_2,
	.param .u64 .ptr .align 1 _Z30computeRankAndWriteToDstKernelPjPiS0_S_i_param_3,
	.param .u32 _Z30computeRankAndWriteToDstKernelPjPiS0_S_i_param_4
)
{
	.reg .pred 	%p<6>;
	.reg .b32 	%r<30>;
	.reg .b64 	%rd<32>;
	// demoted variable
	.shared .align 4 .u32 _ZZ30computeRankAndWriteToDstKernelPjPiS0_S_iE8s_nZeros;
	ld.param.u64 	%rd5, [_Z30computeRankAndWriteToDstKernelPjPiS0_S_i_param_0];
	ld.param.u64 	%rd6, [_Z30computeRankAndWriteToDstKernelPjPiS0_S_i_param_1];
	ld.param.u64 	%rd7, [_Z30computeRankAndWriteToDstKernelPjPiS0_S_i_param_2];
	ld.param.u64 	%rd8, [_Z30computeRankAndWriteToDstKernelPjPiS0_S_i_param_3];
	ld.param.u32 	%r12, [_Z30computeRankAndWriteToDstKernelPjPiS0_S_i_param_4];
	cvta.to.global.u64 	%rd1, %rd8;
	cvta.to.global.u64 	%rd2, %rd5;
	cvta.to.global.u64 	%rd3, %rd6;
	cvta.to.global.u64 	%rd4, %rd7;
	mov.u32 	%r1, %tid.x;
	setp.ne.s32 	%p1, %r1, 0;
	@%p1 bra 	$L__BB2_2;
	mul.wide.s32 	%rd9, %r12, 4;
	add.s64 	%rd10, %rd4, %rd9;
	ld.global.u32 	%r13, [%rd10+-4];
	add.s64 	%rd11, %rd3, %rd9;
	ld.global.u32 	%r14, [%rd11+-4];
	add.s32 	%r15, %r13, %r14;
	sub.s32 	%r16, %r12, %r15;
	st.shared.u32 	[_ZZ30computeRankAndWriteToDstKernelPjPiS0_S_iE8s_nZeros], %r16;
$L__BB2_2:
	bar.sync 	0;
	ld.shared.u32 	%r2, [_ZZ30computeRankAndWriteToDstKernelPjPiS0_S_iE8s_nZeros];
	mov.u32 	%r17, %ctaid.x;
	mov.u32 	%r3, %ntid.x;
	mul.lo.s32 	%r18, %r3, %r17;
	shl.b32 	%r19, %r18, 1;
	add.s32 	%r4, %r19, %r1;
	setp.ge.s32 	%p2, %r4, %r12;
	@%p2 bra 	$L__BB2_7;
	mul.wide.s32 	%rd12, %r4, 4;
	add.s64 	%rd13, %rd3, %rd12;
	ld.global.u32 	%r20, [%rd13];
	setp.ne.s32 	%p3, %r20, 0;
	@%p3 bra 	$L__BB2_5;
	add.s64 	%rd17, %rd4, %rd12;
	ld.global.u32 	%r22, [%rd17];
	sub.s32 	%r28, %r4, %r22;
	bra.uni 	$L__BB2_6;
$L__BB2_5:
	add.s64 	%rd15, %rd4, %rd12;
	ld.global.u32 	%r21, [%rd15];
	add.s32 	%r28, %r21, %r2;
$L__BB2_6:
	add.s64 	%rd19, %rd2, %rd12;
	ld.global.u32 	%r23, [%rd19];
	mul.wide.s32 	%rd20, %r28, 4;
	add.s64 	%rd21, %rd1, %rd20;
	st.global.u32 	[%rd21], %r23;
$L__BB2_7:
	add.s32 	%r8, %r4, %r3;
	setp.ge.s32 	%p4, %r8, %r12;
	@%p4 bra 	$L__BB2_12;
	mul.wide.s32 	%rd22, %r8, 4;
	add.s64 	%rd23, %rd3, %rd22;
	ld.global.u32 	%r24, [%rd23];
	setp.ne.s32 	%p5, %r24, 0;
	@%p5 bra 	$L__BB2_10;
	add.s64 	%rd27, %rd4, %rd22;
	ld.global.u32 	%r26, [%rd27];
	sub.s32 	%r29, %r8, %r26;
	bra.uni 	$L__BB2_11;
$L__BB2_10:
	add.s64 	%rd25, %rd4, %rd22;
	ld.global.u32 	%r25, [%rd25];
	add.s32 	%r29, %r25, %r2;
$L__BB2_11:
	add.s64 	%rd29, %rd2, %rd22;
	ld.global.u32 	%r27, [%rd29];
	mul.wide.s32 	%rd30, %r29, 4;
	add.s64 	%rd31, %rd1, %rd30;
	st.global.u32 	[%rd31], %r27;
$L__BB2_12:
	ret;

}


// ===== COMPILED SASS (sm_100) =====

	.target	sm_100

	.elftype	@"ET_EXEC"


//--------------------- .note.nv.tkinfo           --------------------------
	.section	.note.nv.tkinfo,"",@"SHT_NOTE"
	.sectionflags	@"SHF_NOTE_NV_TKINFO"
	.tkinfo
        /*0018*/ 	.word	0x00000002
        /*0030*/ 	.string	""
        /*0030*/ 	.string	"ptxas"
        /*0030*/ 	.string	"Cuda compilation tools, release 13.0, V13.0.88"
        /*0030*/ 	.string	"Build cuda_13.0.r13.0/compiler.36424714_0"
        /*0030*/ 	.string	"-arch sm_100 -m 64 "



//--------------------- .note.nv.cuinfo           --------------------------
	.section	.note.nv.cuinfo,"",@"SHT_NOTE"
	.sectionflags	@"SHF_NOTE_NV_CUINFO"
        /*0018*/ 	.short	0x0002
        /*001a*/ 	.short	0x0064
        /*001c*/ 	.short	0x0082
	.zero		2


//--------------------- .nv.info                  --------------------------
	.section	.nv.info,"",@"SHT_CUDA_INFO"
	.align	4


	//----- nvinfo : EIATTR_REGCOUNT
	.align		4
        /*0000*/ 	.byte	0x04, 0x2f
        /*0002*/ 	.short	(.L_3 - .L_2)
	.align		4
.L_2:
        /*0004*/ 	.word	index@(_Z17extractBitsKernelPjPiii)
        /*0008*/ 	.word	0x0000000c


	//----- nvinfo : EIATTR_FRAME_SIZE
	.align		4
.L_3:
        /*000c*/ 	.byte	0x04, 0x11
        /*000e*/ 	.short	(.L_5 - .L_4)
	.align		4
.L_4:
        /*0010*/ 	.word	index@(_Z17extractBitsKernelPjPiii)
        /*0014*/ 	.word	0x00000000


	//----- nvinfo : EIATTR_REGCOUNT
	.align		4
.L_5:
        /*0018*/ 	.byte	0x04, 0x2f
        /*001a*/ 	.short	(.L_7 - .L_6)
	.align		4
.L_6:
        /*001c*/ 	.word	index@(_Z28BrentKungExclusiveScanKernelPiS_iS_)
        /*0020*/ 	.word	0x00000011


	//----- nvinfo : EIATTR_FRAME_SIZE
	.align		4
.L_7:
        /*0024*/ 	.byte	0x04, 0x11
        /*0026*/ 	.short	(.L_9 - .L_8)
	.align		4
.L_8:
        /*0028*/ 	.word	index@(_Z28BrentKungExclusiveScanKernelPiS_iS_)
        /*002c*/ 	.word	0x00000000


	//----- nvinfo : EIATTR_REGCOUNT
	.align		4
.L_9:
        /*0030*/ 	.byte	0x04, 0x2f
        /*0032*/ 	.short	(.L_11 - .L_10)
	.align		4
.L_10:
        /*0034*/ 	.word	index@(_Z30computeRankAndWriteToDstKernelPjPiS0_S_i)
        /*0038*/ 	.word	0x00000010


	//----- nvinfo : EIATTR_FRAME_SIZE
	.align		4
.L_11:
        /*003c*/ 	.byte	0x04, 0x11
        /*003e*/ 	.short	(.L_13 - .L_12)
	.align		4
.L_12:
        /*0040*/ 	.word	index@(_Z30computeRankAndWriteToDstKernelPjPiS0_S_i)
        /*0044*/ 	.word	0x00000000


	//----- nvinfo : EIATTR_MIN_STACK_SIZE
	.align		4
.L_13:
        /*0048*/ 	.byte	0x04, 0x12
        /*004a*/ 	.short	(.L_15 - .L_14)
	.align		4
.L_14:
        /*004c*/ 	.word	index@(_Z30computeRankAndWriteToDstKernelPjPiS0_S_i)
        /*0050*/ 	.word	0x00000000


	//----- nvinfo : EIATTR_MIN_STACK_SIZE
	.align		4
.L_15:
        /*0054*/ 	.byte	0x04, 0x12
        /*0056*/ 	.short	(.L_17 - .L_16)
	.align		4
.L_16:
        /*0058*/ 	.word	index@(_Z28BrentKungExclusiveScanKernelPiS_iS_)
        /*005c*/ 	.word	0x00000000


	//----- nvinfo : EIATTR_MIN_STACK_SIZE
	.align		4
.L_17:
        /*0060*/ 	.byte	0x04, 0x12
        /*0062*/ 	.short	(.L_19 - .L_18)
	.align		4
.L_18:
        /*0064*/ 	.word	index@(_Z17extractBitsKernelPjPiii)
        /*0068*/ 	.word	0x00000000
.L_19:


//--------------------- .nv.compat                --------------------------
	.section	.nv.compat,"",@"SHT_CUDA_COMPAT_INFO"
	.align	4
        /*0000*/ 	.byte	0x02, 0x09, 0x00, 0x00, 0x02, 0x02, 0x01, 0x00, 0x02, 0x05, 0x05, 0x00, 0x03, 0x07, 0x01, 0x01
        /*0010*/ 	.byte	0x02, 0x03, 0x00, 0x00, 0x02, 0x06, 0x01, 0x00, 0x04, 0x0b, 0x08, 0x00, 0x09, 0x00, 0x00, 0x00
        /*0020*/ 	.byte	0x00, 0x00, 0x00, 0x00


//--------------------- .nv.info._Z30computeRankAndWriteToDstKernelPjPiS0_S_i --------------------------
	.section	.nv.info._Z30computeRankAndWriteToDstKernelPjPiS0_S_i,"",@"SHT_CUDA_INFO"
	.sectionflags	@""
	.align	4


	//----- nvinfo : EIATTR_CUDA_API_VERSION
	.align		4
        /*0000*/ 	.byte	0x04, 0x37
        /*0002*/ 	.short	(.L_21 - .L_20)
.L_20:
        /*0004*/ 	.word	0x00000082


	//----- nvinfo : EIATTR_KPARAM_INFO
	.align		4
.L_21:
        /*0008*/ 	.byte	0x04, 0x17
        /*000a*/ 	.short	(.L_23 - .L_22)
.L_22:
        /*000c*/ 	.word	0x00000000
        /*0010*/ 	.short	0x0004
        /*0012*/ 	.short	0x0020
        /*0014*/ 	.byte	0x00, 0xf0, 0x11, 0x00


	//----- nvinfo : EIATTR_KPARAM_INFO
	.align		4
.L_23:
        /*0018*/ 	.byte	0x04, 0x17
        /*001a*/ 	.short	(.L_25 - .L_24)
.L_24:
        /*001c*/ 	.word	0x00000000
        /*0020*/ 	.short	0x0003
        /*0022*/ 	.short	0x0018
        /*0024*/ 	.byte	0x00, 0xf5, 0x21, 0x00


	//----- nvinfo : EIATTR_KPARAM_INFO
	.align		4
.L_25:
        /*0028*/ 	.byte	0x04, 0x17
        /*002a*/ 	.short	(.L_27 - .L_26)
.L_26:
        /*002c*/ 	.word	0x00000000
        /*0030*/ 	.short	0x0002
        /*0032*/ 	.short	0x0010
        /*0034*/ 	.byte	0x00, 0xf5, 0x21, 0x00


	//----- nvinfo : EIATTR_KPARAM_INFO
	.align		4
.L_27:
        /*0038*/ 	.byte	0x04, 0x17
        /*003a*/ 	.short	(.L_29 - .L_28)
.L_28:
        /*003c*/ 	.word	0x00000000
        /*0040*/ 	.short	0x0001
        /*0042*/ 	.short	0x0008
        /*0044*/ 	.byte	0x00, 0xf5, 0x21, 0x00


	//----- nvinfo : EIATTR_KPARAM_INFO
	.align		4
.L_29:
        /*0048*/ 	.byte	0x04, 0x17
        /*004a*/ 	.short	(.L_31 - .L_30)
.L_30:
        /*004c*/ 	.word	0x00000000
        /*0050*/ 	.short	0x0000
        /*0052*/ 	.short	0x0000
        /*0054*/ 	.byte	0x00, 0xf5, 0x21, 0x00


	//----- nvinfo : EIATTR_SPARSE_MMA_MASK
	.align		4
.L_31:
        /*0058*/ 	.byte	0x03, 0x50
        /*005a*/ 	.short	0x0000


	//----- nvinfo : EIATTR_MAXREG_COUNT
	.align		4
        /*005c*/ 	.byte	0x03, 0x1b
        /*005e*/ 	.short	0x00ff


	//----- nvinfo : EIATTR_NUM_BARRIERS
	.align		4
        /*0060*/ 	.byte	0x02, 0x4c
        /*0062*/ 	.byte	0x01
	.zero		1


	//----- nvinfo : EIATTR_MERCURY_ISA_VERSION
	.align		4
        /*0064*/ 	.byte	0x03, 0x5f
        /*0066*/ 	.short	0x0101


	//----- nvinfo : EIATTR_VRC_CTA_INIT_COUNT
	.align		4
        /*0068*/ 	.byte	0x02, 0x4a
	.zero		1
	.zero		1


	//----- nvinfo : EIATTR_EXIT_INSTR_OFFSETS
	.align		4
        /*006c*/ 	.byte	0x04, 0x1c
        /*006e*/ 	.short	(.L_33 - .L_32)


	//   ....[0]....
.L_32:
        /*0070*/ 	.word	0x000002b0


	//   ....[1]....
        /*0074*/ 	.word	0x000003b0


	//----- nvinfo : EIATTR_CRS_STACK_SIZE
	.align		4
.L_33:
        /*0078*/ 	.byte	0x04, 0x1e
        /*007a*/ 	.short	(.L_35 - .L_34)
.L_34:
        /*007c*/ 	.word	0x00000000


	//----- nvinfo : EIATTR_CBANK_PARAM_SIZE
	.align		4
.L_35:
        /*0080*/ 	.byte	0x03, 0x19
        /*0082*/ 	.short	0x0024


	//----- nvinfo : EIATTR_PARAM_CBANK
	.align		4
        /*0084*/ 	.byte	0x04, 0x0a
        /*0086*/ 	.short	(.L_37 - .L_36)
	.align		4
.L_36:
        /*0088*/ 	.word	index@(.nv.constant0._Z30computeRankAndWriteToDstKernelPjPiS0_S_i)
        /*008c*/ 	.short	0x0380
        /*008e*/ 	.short	0x0024


	//----- nvinfo : EIATTR_SW_WAR
	.align		4
.L_37:
        /*0090*/ 	.byte	0x04, 0x36
        /*0092*/ 	.short	(.L_39 - .L_38)
.L_38:
        /*0094*/ 	.word	0x00000008
.L_39:


//--------------------- .nv.info._Z28BrentKungExclusiveScanKernelPiS_iS_ --------------------------
	.section	.nv.info._Z28BrentKungExclusiveScanKernelPiS_iS_,"",@"SHT_CUDA_INFO"
	.sectionflags	@""
	.align	4


	//----- nvinfo : EIATTR_CUDA_API_VERSION
	.align		4
        /*0000*/ 	.byte	0x04, 0x37
        /*0002*/ 	.short	(.L_41 - .L_40)
.L_40:
        /*0004*/ 	.word	0x00000082


	//----- nvinfo : EIATTR_KPARAM_INFO
	.align		4
.L_41:
        /*0008*/ 	.byte	0x04, 0x17
        /*000a*/ 	.short	(.L_43 - .L_42)
.L_42:
        /*000c*/ 	.word	0x00000000
        /*0010*/ 	.short	0x0003
        /*0012*/ 	.short	0x0018
        /*0014*/ 	.byte	0x00, 0xf5, 0x21, 0x00


	//----- nvinfo : EIATTR_KPARAM_INFO
	.align		4
.L_43:
        /*0018*/ 	.byte	0x04, 0x17
        /*001a*/ 	.short	(.L_45 - .L_44)
.L_44:
        /*001c*/ 	.word	0x00000000
        /*0020*/ 	.short	0x0002
        /*0022*/ 	.short	0x0010
        /*0024*/ 	.byte	0x00, 0xf0, 0x11, 0x00


	//----- nvinfo : EIATTR_KPARAM_INFO
	.align		4
.L_45:
        /*0028*/ 	.byte	0x04, 0x17
        /*002a*/ 	.short	(.L_47 - .L_46)
.L_46:
        /*002c*/ 	.word	0x00000000
        /*0030*/ 	.short	0x0001
        /*0032*/ 	.short	0x0008
        /*0034*/ 	.byte	0x00, 0xf5, 0x21, 0x00


	//----- nvinfo : EIATTR_KPARAM_INFO
	.align		4
.L_47:
        /*0038*/ 	.byte	0x04, 0x17
        /*003a*/ 	.short	(.L_49 - .L_48)
.L_48:
        /*003c*/ 	.word	0x00000000
        /*0040*/ 	.short	0x0000
        /*0042*/ 	.short	0x0000
        /*0044*/ 	.byte	0x00, 0xf5, 0x21, 0x00


	//----- nvinfo : EIATTR_SPARSE_MMA_MASK
	.align		4
.L_49:
        /*0048*/ 	.byte	0x03, 0x50
        /*004a*/ 	.short	0x0000


	//----- nvinfo : EIATTR_MAXREG_COUNT
	.align		4
        /*004c*/ 	.byte	0x03, 0x1b
        /*004e*/ 	.short	0x00ff


	//----- nvinfo : EIATTR_NUM_BARRIERS
	.align		4
        /*0050*/ 	.byte	0x02, 0x4c
        /*0052*/ 	.byte	0x01
	.zero		1


	//----- nvinfo : EIATTR_MERCURY_ISA_VERSION
	.align		4
        /*0054*/ 	.byte	0x03, 0x5f
        /*0056*/ 	.short	0x0101


	//----- nvinfo : EIATTR_VRC_CTA_INIT_COUNT
	.align		4
        /*0058*/ 	.byte	0x02, 0x4a
	.zero		1
	.zero		1


	//----- nvinfo : EIATTR_EXIT_INSTR_OFFSETS
	.align		4
        /*005c*/ 	.byte	0x04, 0x1c
        /*005e*/ 	.short	(.L_51 - .L_50)


	//   ....[0]....
.L_50:
        /*0060*/ 	.word	0x000007d0


	//   ....[1]....
        /*0064*/ 	.word	0x00000820


	//----- nvinfo : EIATTR_CRS_STACK_SIZE
	.align		4
.L_51:
        /*0068*/ 	.byte	0x04, 0x1e
        /*006a*/ 	.short	(.L_53 - .L_52)
.L_52:
        /*006c*/ 	.word	0x00000000


	//----- nvinfo : EIATTR_CBANK_PARAM_SIZE
	.align		4
.L_53:
        /*0070*/ 	.byte	0x03, 0x19
        /*0072*/ 	.short	0x0020


	//----- nvinfo : EIATTR_PARAM_CBANK
	.align		4
        /*0074*/ 	.byte	0x04, 0x0a
        /*0076*/ 	.short	(.L_55 - .L_54)
	.align		4
.L_54:
        /*0078*/ 	.word	index@(.nv.constant0._Z28BrentKungExclusiveScanKernelPiS_iS_)
        /*007c*/ 	.short	0x0380
        /*007e*/ 	.short	0x0020


	//----- nvinfo : EIATTR_SW_WAR
	.align		4
.L_55:
        /*0080*/ 	.byte	0x04, 0x36
        /*0082*/ 	.short	(.L_57 - .L_56)
.L_56:
        /*0084*/ 	.word	0x00000008
.L_57:


//--------------------- .nv.info._Z17extractBitsKernelPjPiii --------------------------
	.section	.nv.info._Z17extractBitsKernelPjPiii,"",@"SHT_CUDA_INFO"
	.sectionflags	@""
	.align	4


	//----- nvinfo : EIATTR_CUDA_API_VERSION
	.align		4
        /*0000*/ 	.byte	0x04, 0x37
        /*0002*/ 	.short	(.L_59 - .L_58)
.L_58:
        /*0004*/ 	.word	0x00000082


	//----- nvinfo : EIATTR_KPARAM_INFO
	.align		4
.L_59:
        /*0008*/ 	.byte	0x04, 0x17
        /*000a*/ 	.short	(.L_61 - .L_60)
.L_60:
        /*000c*/ 	.word	0x00000000
        /*0010*/ 	.short	0x0003
        /*0012*/ 	.short	0x0014
        /*0014*/ 	.byte	0x00, 0xf0, 0x11, 0x00


	//----- nvinfo : EIATTR_KPARAM_INFO
	.align		4
.L_61:
        /*0018*/ 	.byte	0x04, 0x17
        /*001a*/ 	.short	(.L_63 - .L_62)
.L_62:
        /*001c*/ 	.word	0x00000000
        /*0020*/ 	.short	0x0002
        /*0022*/ 	.short	0x0010
        /*0024*/ 	.byte	0x00, 0xf0, 0x11, 0x00


	//----- nvinfo : EIATTR_KPARAM_INFO
	.align		4
.L_63:
        /*0028*/ 	.byte	0x04, 0x17
        /*002a*/ 	.short	(.L_65 - .L_64)
.L_64:
        /*002c*/ 	.word	0x00000000
        /*0030*/ 	.short	0x0001
        /*0032*/ 	.short	0x0008
        /*0034*/ 	.byte	0x00, 0xf5, 0x21, 0x00


	//----- nvinfo : EIATTR_KPARAM_INFO
	.align		4
.L_65:
        /*0038*/ 	.byte	0x04, 0x17
        /*003a*/ 	.short	(.L_67 - .L_66)
.L_66:
        /*003c*/ 	.word	0x00000000
        /*0040*/ 	.short	0x0000
        /*0042*/ 	.short	0x0000
        /*0044*/ 	.byte	0x00, 0xf5, 0x21, 0x00


	//----- nvinfo : EIATTR_SPARSE_MMA_MASK
	.align		4
.L_67:
        /*0048*/ 	.byte	0x03, 0x50
        /*004a*/ 	.short	0x0000


	//----- nvinfo : EIATTR_MAXREG_COUNT
	.align		4
        /*004c*/ 	.byte	0x03, 0x1b
        /*004e*/ 	.short	0x00ff


	//----- nvinfo : EIATTR_MERCURY_ISA_VERSION
	.align		4
        /*0050*/ 	.byte	0x03, 0x5f
        /*0052*/ 	.short	0x0101


	//----- nvinfo : EIATTR_VRC_CTA_INIT_COUNT
	.align		4
        /*0054*/ 	.byte	0x02, 0x4a
	.zero		1
	.zero		1


	//----- nvinfo : EIATTR_EXIT_INSTR_OFFSETS
	.align		4
        /*0058*/ 	.byte	0x04, 0x1c
        /*005a*/ 	.short	(.L_69 - .L_68)


	//   ....[0]....
.L_68:
        /*005c*/ 	.word	0x00000170


	//   ....[1]....
        /*0060*/ 	.word	0x00000210


	//----- nvinfo : EIATTR_CRS_STACK_SIZE
	.align		4
.L_69:
        /*0064*/ 	.byte	0x04, 0x1e
        /*0066*/ 	.short	(.L_71 - .L_70)
.L_70:
        /*0068*/ 	.word	0x00000000


	//----- nvinfo : EIATTR_CBANK_PARAM_SIZE
	.align		4
.L_71:
        /*006c*/ 	.byte	0x03, 0x19
        /*006e*/ 	.short	0x0018


	//----- nvinfo : EIATTR_PARAM_CBANK
	.align		4
        /*0070*/ 	.byte	0x04, 0x0a
        /*0072*/ 	.short	(.L_73 - .L_72)
	.align		4
.L_72:
        /*0074*/ 	.word	index@(.nv.constant0._Z17extractBitsKernelPjPiii)
        /*0078*/ 	.short	0x0380
        /*007a*/ 	.short	0x0018


	//----- nvinfo : EIATTR_SW_WAR
	.align		4
.L_73:
        /*007c*/ 	.byte	0x04, 0x36
        /*007e*/ 	.short	(.L_75 - .L_74)
.L_74:
        /*0080*/ 	.word	0x00000008
.L_75:


//--------------------- .nv.callgraph             --------------------------
	.section	.nv.callgraph,"",@"SHT_CUDA_CALLGRAPH"
	.align	4
	.sectionentsize	8
	.align		4
        /*0000*/ 	.word	0x00000000
	.align		4
        /*0004*/ 	.word	0xffffffff
	.align		4
        /*0008*/ 	.word	0x00000000
	.align		4
        /*000c*/ 	.word	0xfffffffe
	.align		4
        /*0010*/ 	.word	0x00000000
	.align		4
        /*0014*/ 	.word	0xfffffffd
	.align		4
        /*0018*/ 	.word	0x00000000
	.align		4
        /*001c*/ 	.word	0xfffffffc


//--------------------- .nv.constant4             --------------------------
	.section	.nv.constant4,"a",@progbits
	.align	8
	.align		8
.nv.constant4:
        /*0000*/ 	.dword	blockCounter1
	.align		8
        /*0008*/ 	.dword	blockCounter2


//--------------------- .text._Z30computeRankAndWriteToDstKernelPjPiS0_S_i --------------------------
	.section	.text._Z30computeRankAndWriteToDstKernelPjPiS0_S_i,"ax",@progbits
	.align	128
        .global         _Z30computeRankAndWriteToDstKernelPjPiS0_S_i
        .type           _Z30computeRankAndWriteToDstKernelPjPiS0_S_i,@function
        .size           _Z30computeRankAndWriteToDstKernelPjPiS0_S_i,(.L_x_17 - _Z30computeRankAndWriteToDstKernelPjPiS0_S_i)
        .other          _Z30computeRankAndWriteToDstKernelPjPiS0_S_i,@"STO_CUDA_ENTRY STV_DEFAULT"
_Z30computeRankAndWriteToDstKernelPjPiS0_S_i:
.text._Z30computeRankAndWriteToDstKernelPjPiS0_S_i:
[----:B------:R-:W-:Y:S01]  /*0000*/  LDC R1, c[0x0][0x37c] ;  /* 0x0000df00ff017b82 */ /* 0x000fe20000000800 */
[----:B------:R-:W0:Y:S07]  /*0010*/  S2R R13, SR_TID.X ;  /* 0x00000000000d7919 */ /* 0x000e2e0000002100 */
[----:B------:R-:W1:Y:S01]  /*0020*/  LDC R7, c[0x0][0x3a0] ;  /* 0x0000e800ff077b82 */ /* 0x000e620000000800 */
[----:B------:R-:W2:Y:S01]  /*0030*/  LDCU.64 UR6, c[0x0][0x358] ;  /* 0x00006b00ff0677ac */ /* 0x000ea20008000a00 */
[----:B0-----:R-:W-:-:S13]  /*0040*/  ISETP.NE.AND P1, PT, R13, RZ, PT ;  /* 0x000000ff0d00720c */ /* 0x001fda0003f25270 */
[----:B------:R-:W1:Y:S08]  /*0050*/  @!P1 LDC.64 R2, c[0x0][0x390] ;  /* 0x0000e400ff029b82 */ /* 0x000e700000000a00 */
[----:B------:R-:W0:Y:S01]  /*0060*/  @!P1 LDC.64 R4, c[0x0][0x388] ;  /* 0x0000e200ff049b82 */ /* 0x000e220000000a00 */
[----:B-1----:R-:W-:-:S06]  /*0070*/  @!P1 IMAD.WIDE R2, R7, 0x4, R2 ;  /* 0x0000000407029825 */ /* 0x002fcc00078e0202 */
[----:B--2---:R-:W2:Y:S01]  /*0080*/  @!P1 LDG.E R2, desc[UR6][R2.64+-0x4] ;  /* 0xfffffc0602029981 */ /* 0x004ea2000c1e1900 */
[----:B0-----:R-:W-:-:S06]  /*0090*/  @!P1 IMAD.WIDE R4, R7, 0x4, R4 ;  /* 0x0000000407049825 */ /* 0x001fcc00078e0204 */
[----:B------:R-:W2:Y:S01]  /*00a0*/  @!P1 LDG.E R5, desc[UR6][R4.64+-0x4] ;  /* 0xfffffc0604059981 */ /* 0x000ea2000c1e1900 */
[----:B------:R-:W0:Y:S08]  /*00b0*/  S2UR UR4, SR_CTAID.X ;  /* 0x00000000000479c3 */ /* 0x000e300000002500 */
[----:B------:R-:W0:Y:S08]  /*00c0*/  LDC R6, c[0x0][0x360] ;  /* 0x0000d800ff067b82 */ /* 0x000e300000000800 */
[----:B------:R-:W1:Y:S01]  /*00d0*/  S2UR UR5, SR_CgaCtaId ;  /* 0x00000000000579c3 */ /* 0x000e620000008800 */
[----:B0-----:R-:W-:Y:S01]  /*00e0*/  IMAD R0, R6, UR4, RZ ;  /* 0x0000000406007c24 */ /* 0x001fe2000f8e02ff */
[----:B------:R-:W-:-:S02]  /*00f0*/  UMOV UR4, 0x400 ;  /* 0x0000040000047882 */ /* 0x000fc40000000000 */
[----:B-1----:R-:W-:Y:S02]  /*0100*/  ULEA UR4, UR5, UR4, 0x18 ;  /* 0x0000000405047291 */ /* 0x002fe4000f8ec0ff */
[----:B------:R-:W-:-:S04]  /*0110*/  LEA R13, R0, R13, 0x1 ;  /* 0x0000000d000d7211 */ /* 0x000fc800078e08ff */
[C---:B------:R-:W-:Y:S01]  /*0120*/  ISETP.GE.AND P2, PT, R13.reuse, R7, PT ;  /* 0x000000070d00720c */ /* 0x040fe20003f46270 */
[----:B------:R-:W-:Y:S01]  /*0130*/  BSSY.RECONVERGENT B0, `(.L_x_0) ;  /* 0x0000017000007945 */ /* 0x000fe20003800200 */
[----:B------:R-:W-:-:S04]  /*0140*/  IADD3 R0, PT, PT, R13, R6, RZ ;  /* 0x000000060d007210 */ /* 0x000fc80007ffe0ff */
[-C--:B------:R-:W-:Y:S02]  /*0150*/  ISETP.GE.AND P0, PT, R0, R7.reuse, PT ;  /* 0x000000070000720c */ /* 0x080fe40003f06270 */
[----:B--2---:R-:W-:-:S05]  /*0160*/  @!P1 IADD3 R5, PT, PT, -R2, R7, -R5 ;  /* 0x0000000702059210 */ /* 0x004fca0007ffe905 */
[----:B------:R0:W-:Y:S01]  /*0170*/  @!P1 STS [UR4], R5 ;  /* 0x00000005ff009988 */ /* 0x0001e20008000804 */
[----:B------:R-:W-:Y:S06]  /*0180*/  BAR.SYNC.DEFER_BLOCKING 0x0 ;  /* 0x0000000000007b1d */ /* 0x000fec0000010000 */
[----:B------:R-:W1:Y:S01]  /*0190*/  LDS R2, [UR4] ;  /* 0x00000004ff027984 */ /* 0x000e620008000800 */
[----:B------:R-:W-:Y:S05]  /*01a0*/  @P2 BRA `(.L_x_1) ;  /* 0x00000000003c2947 */ /* 0x000fea0003800000 */
[----:B0-----:R-:W0:Y:S08]  /*01b0*/  LDC.64 R4, c[0x0][0x388] ;  /* 0x0000e200ff047b82 */ /* 0x001e300000000a00 */
[----:B------:R-:W2:Y:S08]  /*01c0*/  LDC.64 R6, c[0x0][0x390] ;  /* 0x0000e400ff067b82 */ /* 0x000eb00000000a00 */
[----:B------:R-:W3:Y:S01]  /*01d0*/  LDC.64 R8, c[0x0][0x380] ;  /* 0x0000e000ff087b82 */ /* 0x000ee20000000a00 */
[----:B0-----:R-:W-:-:S07]  /*01e0*/  IMAD.WIDE R4, R13, 0x4, R4 ;  /* 0x000000040d047825 */ /* 0x001fce00078e0204 */
[----:B------:R-:W0:Y:S01]  /*01f0*/  LDC.64 R10, c[0x0][0x398] ;  /* 0x0000e600ff0a7b82 */ /* 0x000e220000000a00 */
[----:B------:R-:W4:Y:S01]  /*0200*/  LDG.E R4, desc[UR6][R4.64] ;  /* 0x0000000604047981 */ /* 0x000f22000c1e1900 */
[----:B--2---:R-:W-:-:S06]  /*0210*/  IMAD.WIDE R6, R13, 0x4, R6 ;  /* 0x000000040d067825 */ /* 0x004fcc00078e0206 */
[----:B------:R-:W2:Y:S01]  /*0220*/  LDG.E R6, desc[UR6][R6.64] ;  /* 0x0000000606067981 */ /* 0x000ea2000c1e1900 */
[----:B---3--:R-:W-:-:S06]  /*0230*/  IMAD.WIDE R8, R13, 0x4, R8 ;  /* 0x000000040d087825 */ /* 0x008fcc00078e0208 */
[----:B------:R-:W3:Y:S01]  /*0240*/  LDG.E R9, desc[UR6][R8.64] ;  /* 0x0000000608097981 */ /* 0x000ee2000c1e1900 */
[----:B----4-:R-:W-:-:S13]  /*0250*/  ISETP.NE.AND P1, PT, R4, RZ, PT ;  /* 0x000000ff0400720c */ /* 0x010fda0003f25270 */
[-C--:B--2---:R-:W-:Y:S02]  /*0260*/  @!P1 IADD3 R13, PT, PT, R13, -R6.reuse, RZ ;  /* 0x800000060d0d9210 */ /* 0x084fe40007ffe0ff */
[----:B-1----:R-:W-:-:S05]  /*0270*/  @P1 IADD3 R13, PT, PT, R2, R6, RZ ;  /* 0x00000006020d1210 */ /* 0x002fca0007ffe0ff */
[----:B0-----:R-:W-:-:S05]  /*0280*/  IMAD.WIDE R10, R13, 0x4, R10 ;  /* 0x000000040d0a7825 */ /* 0x001fca00078e020a */
[----:B---3--:R2:W-:Y:S02]  /*0290*/  STG.E desc[UR6][R10.64], R9 ;  /* 0x000000090a007986 */ /* 0x0085e4000c101906 */
.L_x_1:
[----:B------:R-:W-:Y:S05]  /*02a0*/  BSYNC.RECONVERGENT B0 ;  /* 0x0000000000007941 */ /* 0x000fea0003800200 */
.L_x_0:
[----:B------:R-:W-:Y:S05]  /*02b0*/  @P0 EXIT ;  /* 0x000000000000094d */ /* 0x000fea0003800000 */
[----:B0-----:R-:W0:Y:S08]  /*02c0*/  LDC.64 R4, c[0x0][0x388] ;  /* 0x0000e200ff047b82 */ /* 0x001e300000000a00 */
[----:B------:R-:W3:Y:S08]  /*02d0*/  LDC.64 R6, c[0x0][0x390] ;  /* 0x0000e400ff067b82 */ /* 0x000ef00000000a00 */
[----:B--2---:R-:W2:Y:S01]  /*02e0*/  LDC.64 R8, c[0x0][0x380] ;  /* 0x0000e000ff087b82 */ /* 0x004ea20000000a00 */
[----:B0-----:R-:W-:-:S07]  /*02f0*/  IMAD.WIDE R4, R0, 0x4, R4 ;  /* 0x0000000400047825 */ /* 0x001fce00078e0204 */
[----:B------:R-:W0:Y:S01]  /*0300*/  LDC.64 R10, c[0x0][0x398] ;  /* 0x0000e600ff0a7b82 */ /* 0x000e220000000a00 */
[----:B------:R-:W4:Y:S01]  /*0310*/  LDG.E R4, desc[UR6][R4.64] ;  /* 0x0000000604047981 */ /* 0x000f22000c1e1900 */
[----:B---3--:R-:W-:-:S06]  /*0320*/  IMAD.WIDE R6, R0, 0x4, R6 ;  /* 0x0000000400067825 */ /* 0x008fcc00078e0206 */
[----:B------:R-:W3:Y:S01]  /*0330*/  LDG.E R7, desc[UR6][R6.64] ;  /* 0x0000000606077981 */ /* 0x000ee2000c1e1900 */
[----:B--2---:R-:W-:-:S06]  /*0340*/  IMAD.WIDE R8, R0, 0x4, R8 ;  /* 0x0000000400087825 */ /* 0x004fcc00078e0208 */
[----:B------:R-:W2:Y:S01]  /*0350*/  LDG.E R9, desc[UR6][R8.64] ;  /* 0x0000000608097981 */ /* 0x000ea2000c1e1900 */
[----:B----4-:R-:W-:-:S13]  /*0360*/  ISETP.NE.AND P0, PT, R4, RZ, PT ;  /* 0x000000ff0400720c */ /* 0x010fda0003f05270 */
[-C--:B---3--:R-:W-:Y:S02]  /*0370*/  @!P0 IADD3 R3, PT, PT, R0, -R7.reuse, RZ ;  /* 0x8000000700038210 */ /* 0x088fe40007ffe0ff */
[----:B-1----:R-:W-:-:S05]  /*0380*/  @P0 IADD3 R3, PT, PT, R2, R7, RZ ;  /* 0x0000000702030210 */ /* 0x002fca0007ffe0ff */
[----:B0-----:R-:W-:-:S05]  /*0390*/  IMAD.WIDE R2, R3, 0x4, R10 ;  /* 0x0000000403027825 */ /* 0x001fca00078e020a */
[----:B--2---:R-:W-:Y:S01]  /*03a0*/  STG.E desc[UR6][R2.64], R9 ;  /* 0x0000000902007986 */ /* 0x004fe2000c101906 */
[----:B------:R-:W-:Y:S05]  /*03b0*/  EXIT ;  /* 0x000000000000794d */ /* 0x000fea0003800000 */
.L_x_2:
[----:B------:R-:W-:-:S00]  /*03c0*/  BRA `(.L_x_2) ;  /* 0xfffffffc00fc7947 */ /* 0x000fc0000383ffff */
[----:B------:R-:W-:-:S00]  /*03d0*/  NOP ;  /* 0x0000000000007918 */ /* 0x000fc00000000000 */
        /* <DEDUP_REMOVED lines=10> */
.L_x_17:


//--------------------- .text._Z28BrentKungExclusiveScanKernelPiS_iS_ --------------------------
	.section	.text._Z28BrentKungExclusiveScanKernelPiS_iS_,"ax",@progbits
	.align	128
        .global         _Z28BrentKungExclusiveScanKernelPiS_iS_
        .type           _Z28BrentKungExclusiveScanKernelPiS_iS_,@function
        .size           _Z28BrentKungExclusiveScanKernelPiS_iS_,(.L_x_18 - _Z28BrentKungExclusiveScanKernelPiS_iS_)
        .other          _Z28BrentKungExclusiveScanKernelPiS_iS_,@"STO_CUDA_ENTRY STV_DEFAULT"
_Z28BrentKungExclusiveScanKernelPiS_iS_:
.text._Z28BrentKungExclusiveScanKernelPiS_iS_:
[----:B------:R-:W-:Y:S01]  /*0000*/  LDC R1, c[0x0][0x37c] ;  /* 0x0000df00ff017b82 */ /* 0x000fe20000000800 */
[----:B------:R-:W0:Y:S01]  /*0010*/  S2R R6, SR_TID.X ;  /* 0x0000000000067919 */ /* 0x000e220000002100 */
[----:B------:R-:W1:Y:S01]  /*0020*/  LDCU.64 UR8, c[0x0][0x358] ;  /* 0x00006b00ff0877ac */ /* 0x000e620008000a00 */
[----:B------:R-:W-:Y:S01]  /*0030*/  BSSY.RECONVERGENT B0, `(.L_x_3) ;  /* 0x000000a000007945 */ /* 0x000fe20003800200 */
[----:B0-----:R-:W-:-:S13]  /*0040*/  ISETP.NE.AND P0, PT, R6, RZ, PT ;  /* 0x000000ff0600720c */ /* 0x001fda0003f05270 */
[----:B-1----:R-:W-:Y:S05]  /*0050*/  @P0 BRA `(.L_x_4) ;  /* 0x00000000001c0947 */ /* 0x002fea0003800000 */
[----:B------:R-:W0:Y:S01]  /*0060*/  LDC.64 R2, c[0x4][RZ] ;  /* 0x01000000ff027b82 */ /* 0x000e220000000a00 */
[----:B------:R-:W-:-:S05]  /*0070*/  IMAD.MOV.U32 R5, RZ, RZ, 0x1 ;  /* 0x00000001ff057424 */ /* 0x000fca00078e00ff */
[----:B0-----:R-:W2:Y:S02]  /*0080*/  ATOMG.E.ADD.STRONG.GPU PT, R2, desc[UR8][R2.64], R5 ;  /* 0x80000005020279a8 */ /* 0x001ea400081ef108 */
[----:B------:R-:W0:Y:S01]  /*0090*/  S2UR UR5, SR_CgaCtaId ;  /* 0x00000000000579c3 */ /* 0x000e220000008800 */
[----:B------:R-:W-:Y:S02]  /*00a0*/  UMOV UR4, 0x400 ;  /* 0x0000040000047882 */ /* 0x000fe40000000000 */
[----:B0-----:R-:W-:-:S09]  /*00b0*/  ULEA UR4, UR5, UR4, 0x18 ;  /* 0x0000000405047291 */ /* 0x001fd2000f8ec0ff */
[----:B--2---:R0:W-:Y:S03]  /*00c0*/  STS [UR4], R2 ;  /* 0x00000002ff007988 */ /* 0x0041e60008000804 */
.L_x_4:
[----:B------:R-:W-:Y:S05]  /*00d0*/  BSYNC.RECONVERGENT B0 ;  /* 0x0000000000007941 */ /* 0x000fea0003800200 */
.L_x_3:
[----:B------:R-:W1:Y:S08]  /*00e0*/  S2UR UR6, SR_CgaCtaId ;  /* 0x00000000000679c3 */ /* 0x000e700000008800 */
[----:B------:R-:W-:Y:S06]  /*00f0*/  BAR.SYNC.DEFER_BLOCKING 0x0 ;  /* 0x0000000000007b1d */ /* 0x000fec0000010000 */
[----:B------:R-:W-:Y:S01]  /*0100*/  UMOV UR4, 0x400 ;  /* 0x0000040000047882 */ /* 0x000fe20000000000 */
[----:B------:R-:W2:Y:S01]  /*0110*/  LDCU UR10, c[0x0][0x390] ;  /* 0x00007200ff0a77ac */ /* 0x000ea20008000800 */
[----:B-1----:R-:W-:-:S09]  /*0120*/  ULEA UR5, UR6, UR4, 0x18 ;  /* 0x0000000406057291 */ /* 0x002fd2000f8ec0ff */
[----:B------:R-:W0:Y:S02]  /*0130*/  LDS R3, [UR5] ;  /* 0x00000005ff037984 */ /* 0x000e240008000800 */
[----:B------:R-:W1:Y:S02]  /*0140*/  LDCU UR5, c[0x0][0x360] ;  /* 0x00006c00ff0577ac */ /* 0x000e640008000800 */
[----:B-1----:R-:W-:-:S06]  /*0150*/  USHF.L.U32 UR7, UR5, 0x1, URZ ;  /* 0x0000000105077899 */ /* 0x002fcc00080006ff */
[----:B0-----:R-:W-:-:S04]  /*0160*/  IMAD R2, R3, UR7, R6 ;  /* 0x0000000703027c24 */ /* 0x001fc8000f8e0206 */
[C---:B------:R-:W-:Y:S01]  /*0170*/  VIADD R0, R2.reuse, UR5 ;  /* 0x0000000502007c36 */ /* 0x040fe20008000000 */
[----:B------:R-:W-:-:S04]  /*0180*/  ISETP.GE.AND P0, PT, R2, 0x1, PT ;  /* 0x000000010200780c */ /* 0x000fc80003f06270 */
[----:B--2---:R-:W-:Y:S02]  /*0190*/  ISETP.GE.OR P0, PT, R2, UR10, !P0 ;  /* 0x0000000a02007c0c */ /* 0x004fe4000c706670 */
[----:B------:R-:W-:-:S11]  /*01a0*/  ISETP.GE.AND P1, PT, R0, UR10, PT ;  /* 0x0000000a00007c0c */ /* 0x000fd6000bf26270 */
[----:B------:R-:W0:Y:S01]  /*01b0*/  @!P0 LDC.64 R8, c[0x0][0x380] ;  /* 0x0000e000ff088b82 */ /* 0x000e220000000a00 */
[----:B------:R-:W-:-:S07]  /*01c0*/  @!P0 VIADD R5, R2, 0xffffffff ;  /* 0xffffffff02058836 */ /* 0x000fce0000000000 */
[----:B------:R-:W1:Y:S01]  /*01d0*/  @!P1 LDC.64 R10, c[0x0][0x380] ;  /* 0x0000e000ff0a9b82 */ /* 0x000e620000000a00 */
[----:B0-----:R-:W-:-:S06]  /*01e0*/  @!P0 IMAD.WIDE.U32 R8, R5, 0x4, R8 ;  /* 0x0000000405088825 */ /* 0x001fcc00078e0008 */
[----:B------:R-:W2:Y:S01]  /*01f0*/  @!P0 LDG.E R8, desc[UR8][R8.64] ;  /* 0x0000000808088981 */ /* 0x000ea2000c1e1900 */
[----:B-1----:R-:W-:-:S06]  /*0200*/  @!P1 IMAD.WIDE R10, R0, 0x4, R10 ;  /* 0x00000004000a9825 */ /* 0x002fcc00078e020a */
[----:B------:R-:W3:Y:S01]  /*0210*/  @!P1 LDG.E R11, desc[UR8][R10.64+-0x4] ;  /* 0xfffffc080a0b9981 */ /* 0x000ee2000c1e1900 */
[----:B------:R-:W-:-:S04]  /*0220*/  UIADD3 UR4, UPT, UPT, UR4, 0x10, URZ ;  /* 0x0000001004047890 */ /* 0x000fc8000fffe0ff */
[----:B------:R-:W-:Y:S01]  /*0230*/  ULEA UR4, UR6, UR4, 0x18 ;  /* 0x0000000406047291 */ /* 0x000fe2000f8ec0ff */
[----:B------:R-:W-:-:S05]  /*0240*/  MOV R12, UR5 ;  /* 0x00000005000c7c02 */ /* 0x000fca0008000f00 */
[----:B------:R-:W-:-:S05]  /*0250*/  LEA R5, R6, UR4, 0x2 ;  /* 0x0000000406057c11 */ /* 0x000fca000f8e10ff */
[----:B------:R-:W-:Y:S01]  /*0260*/  IMAD R4, R12, 0x4, R5 ;  /* 0x000000040c047824 */ /* 0x000fe200078e0205 */
[----:B------:R-:W-:Y:S01]  /*0270*/  LEA R7, R6, 0x2, 0x1 ;  /* 0x0000000206077811 */ /* 0x000fe200078e08ff */
[----:B------:R-:W-:Y:S01]  /*0280*/  IMAD.MOV.U32 R14, RZ, RZ, 0x1 ;  /* 0x00000001ff0e7424 */ /* 0x000fe200078e00ff */
[----:B--2---:R0:W-:Y:S04]  /*0290*/  @!P0 STS [R5], R8 ;  /* 0x0000000805008388 */ /* 0x0041e80000000800 */
[----:B------:R0:W-:Y:S04]  /*02a0*/  @P0 STS [R5], RZ ;  /* 0x000000ff05000388 */ /* 0x0001e80000000800 */
[----:B---3--:R0:W-:Y:S01]  /*02b0*/  @!P1 STS [R4], R11 ;  /* 0x0000000b04009388 */ /* 0x0081e20000000800 */
[----:B------:R-:W-:Y:S06]  /*02c0*/  BAR.SYNC.DEFER_BLOCKING 0x0 ;  /* 0x0000000000007b1d */ /* 0x000fec0000010000 */
.L_x_5:
[----:B------:R-:W-:-:S04]  /*02d0*/  IMAD R9, R7, R14, RZ ;  /* 0x0000000e07097224 */ /* 0x000fc800078e02ff */
[----:B0-----:R-:W-:-:S05]  /*02e0*/  VIADD R8, R9, 0xffffffff ;  /* 0xffffffff09087836 */ /* 0x001fca0000000000 */
[----:B------:R-:W-:-:S13]  /*02f0*/  ISETP.GE.U32.AND P0, PT, R8, UR7, PT ;  /* 0x0000000708007c0c */ /* 0x000fda000bf06070 */
[----:B------:R-:W-:-:S04]  /*0300*/  @!P0 IADD3 R8, PT, PT, R9, -R14, RZ ;  /* 0x8000000e09088210 */ /* 0x000fc80007ffe0ff */
[----:B------:R-:W-:-:S05]  /*0310*/  @!P0 LEA R9, R8, UR4, 0x2 ;  /* 0x0000000408098c11 */ /* 0x000fca000f8e10ff */
[C---:B------:R-:W-:Y:S02]  /*0320*/  @!P0 IMAD R8, R14.reuse, 0x4, R9 ;  /* 0x000000040e088824 */ /* 0x040fe400078e0209 */
[----:B------:R-:W-:Y:S01]  /*0330*/  @!P0 LDS R9, [R9+-0x4] ;  /* 0xfffffc0009098984 */ /* 0x000fe20000000800 */
[----:B------:R-:W-:-:S03]  /*0340*/  IMAD.SHL.U32 R14, R14, 0x2, RZ ;  /* 0x000000020e0e7824 */ /* 0x000fc600078e00ff */
[----:B------:R-:W0:Y:S02]  /*0350*/  @!P0 LDS R10, [R8+-0x4] ;  /* 0xfffffc00080a8984 */ /* 0x000e240000000800 */
[----:B0-----:R-:W-:-:S05]  /*0360*/  @!P0 IMAD.IADD R11, R9, 0x1, R10 ;  /* 0x00000001090b8824 */ /* 0x001fca00078e020a */
[----:B------:R1:W-:Y:S01]  /*0370*/  @!P0 STS [R8+-0x4], R11 ;  /* 0xfffffc0b08008388 */ /* 0x0003e20000000800 */
[----:B------:R-:W-:Y:S01]  /*0380*/  BAR.SYNC.DEFER_BLOCKING 0x0 ;  /* 0x0000000000007b1d */ /* 0x000fe20000010000 */
[----:B------:R-:W-:-:S13]  /*0390*/  ISETP.GE.U32.AND P0, PT, R14, UR7, PT ;  /* 0x000000070e007c0c */ /* 0x000fda000bf06070 */
[----:B-1----:R-:W-:Y:S05]  /*03a0*/  @!P0 BRA `(.L_x_5) ;  /* 0xfffffffc00c88947 */ /* 0x002fea000383ffff */
[----:B------:R-:W-:Y:S01]  /*03b0*/  ISETP.GE.U32.AND P1, PT, R12, 0x2, PT ;  /* 0x000000020c00780c */ /* 0x000fe20003f26070 */
[----:B------:R-:W-:Y:S01]  /*03c0*/  ULEA UR5, UR5, UR4, 0x3 ;  /* 0x0000000405057291 */ /* 0x000fe2000f8e18ff */
[----:B------:R-:W-:-:S11]  /*03d0*/  ISETP.NE.AND P0, PT, R6, RZ, PT ;  /* 0x000000ff0600720c */ /* 0x000fd60003f05270 */
[----:B------:R-:W-:Y:S05]  /*03e0*/  @!P1 BRA `(.L_x_6) ;  /* 0x0000000000389947 */ /* 0x000fea0003800000 */
.L_x_7:
[----:B------:R-:W-:-:S05]  /*03f0*/  SHF.R.U32.HI R10, RZ, 0x1, R12 ;  /* 0x00000001ff0a7819 */ /* 0x000fca000001160c */
[----:B------:R-:W-:-:S05]  /*0400*/  IMAD R9, R7, R10, RZ ;  /* 0x0000000a07097224 */ /* 0x000fca00078e02ff */
[----:B------:R-:W-:-:S04]  /*0410*/  IADD3 R6, PT, PT, R9, -0x1, R10 ;  /* 0xffffffff09067810 */ /* 0x000fc80007ffe00a */
[----:B------:R-:W-:-:S13]  /*0420*/  ISETP.GE.U32.AND P1, PT, R6, UR7, PT ;  /* 0x0000000706007c0c */ /* 0x000fda000bf26070 */
[----:B------:R-:W-:-:S04]  /*0430*/  @!P1 LEA R6, R9, UR4, 0x2 ;  /* 0x0000000409069c11 */ /* 0x000fc8000f8e10ff */
[----:B------:R-:W-:Y:S02]  /*0440*/  @!P1 LEA R8, R10, R6, 0x2 ;  /* 0x000000060a089211 */ /* 0x000fe400078e10ff */
[----:B------:R-:W-:Y:S04]  /*0450*/  @!P1 LDS R6, [R6+-0x4] ;  /* 0xfffffc0006069984 */ /* 0x000fe80000000800 */
[----:B------:R-:W0:Y:S02]  /*0460*/  @!P1 LDS R9, [R8+-0x4] ;  /* 0xfffffc0008099984 */ /* 0x000e240000000800 */
[----:B0-----:R-:W-:-:S05]  /*0470*/  @!P1 IMAD.IADD R9, R6, 0x1, R9 ;  /* 0x0000000106099824 */ /* 0x001fca00078e0209 */
[----:B------:R0:W-:Y:S01]  /*0480*/  @!P1 STS [R8+-0x4], R9 ;  /* 0xfffffc0908009388 */ /* 0x0001e20000000800 */
[----:B------:R-:W-:Y:S01]  /*0490*/  BAR.SYNC.DEFER_BLOCKING 0x0 ;  /* 0x0000000000007b1d */ /* 0x000fe20000010000 */
[----:B------:R-:W-:Y:S01]  /*04a0*/  ISETP.GT.U32.AND P1, PT, R12, 0x3, PT ;  /* 0x000000030c00780c */ /* 0x000fe20003f24070 */
[----:B------:R-:W-:-:S12]  /*04b0*/  IMAD.MOV.U32 R12, RZ, RZ, R10 ;  /* 0x000000ffff0c7224 */ /* 0x000fd800078e000a */
[----:B0-----:R-:W-:Y:S05]  /*04c0*/  @P1 BRA `(.L_x_7) ;  /* 0xfffffffc00c81947 */ /* 0x001fea000383ffff */
.L_x_6:
[----:B------:R-:W-:Y:S05]  /*04d0*/  @P0 BRA `(.L_x_8) ;  /* 0x0000000000700947 */ /* 0x000fea0003800000 */
[----:B------:R-:W0:Y:S01]  /*04e0*/  LDS R9, [UR5+-0x4] ;  /* 0xfffffc05ff097984 */ /* 0x000e220008000800 */
[----:B------:R-:W1:Y:S01]  /*04f0*/  LDC.64 R10, c[0x0][0x398] ;  /* 0x0000e600ff0a7b82 */ /* 0x000e620000000a00 */
[C---:B------:R-:W-:Y:S01]  /*0500*/  ISETP.GE.AND P0, PT, R3.reuse, 0x1, PT ;  /* 0x000000010300780c */ /* 0x040fe20003f06270 */
[----:B-1----:R-:W-:-:S05]  /*0510*/  IMAD.WIDE R6, R3, 0x4, R10 ;  /* 0x0000000403067825 */ /* 0x002fca00078e020a */
[----:B0-----:R0:W-:Y:S07]  /*0520*/  STG.E desc[UR8][R6.64], R9 ;  /* 0x0000000906007986 */ /* 0x0011ee000c101908 */
[----:B------:R-:W-:Y:S05]  /*0530*/  @!P0 BRA `(.L_x_9) ;  /* 0x00000000004c8947 */ /* 0x000fea0003800000 */
[----:B0-----:R-:W0:Y:S01]  /*0540*/  LDC.64 R8, c[0x4][0x8] ;  /* 0x01000200ff087b82 */ /* 0x001e220000000a00 */
[----:B------:R-:W-:Y:S01]  /*0550*/  BSSY B0, `(.L_x_10) ;  /* 0x0000005000007945 */ /* 0x000fe20003800000 */
.L_x_11:
[----:B------:R-:W-:Y:S05]  /*0560*/  YIELD ;  /* 0x0000000000007946 */ /* 0x000fea0003800000 */
[----:B0-----:R-:W2:Y:S02]  /*0570*/  ATOMG.E.OR.STRONG.GPU PT, R6, desc[UR8][R8.64], RZ ;  /* 0x800000ff080679a8 */ /* 0x001ea4000b1ef108 */
[----:B--2---:R-:W-:-:S13]  /*0580*/  ISETP.GE.AND P0, PT, R6, R3, PT ;  /* 0x000000030600720c */ /* 0x004fda0003f06270 */
[----:B------:R-:W-:Y:S05]  /*0590*/  @!P0 BRA `(.L_x_11) ;  /* 0xfffffffc00f08947 */ /* 0x000fea000383ffff */
[----:B------:R-:W-:Y:S05]  /*05a0*/  BSYNC B0 ;  /* 0x0000000000007941 */ /* 0x000fea0003800000 */
.L_x_10:
[C---:B------:R-:W-:Y:S01]  /*05b0*/  IADD3 R7, PT, PT, R3.reuse, -0x1, RZ ;  /* 0xffffffff03077810 */ /* 0x040fe20007ffe0ff */
[----:B------:R-:W-:-:S04]  /*05c0*/  IMAD.WIDE.U32 R8, R3, 0x4, R10 ;  /* 0x0000000403087825 */ /* 0x000fc800078e000a */
[----:B------:R-:W-:Y:S02]  /*05d0*/  IMAD.WIDE.U32 R6, R7, 0x4, R10 ;  /* 0x0000000407067825 */ /* 0x000fe400078e000a */
[----:B------:R-:W2:Y:S04]  /*05e0*/  LDG.E R11, desc[UR8][R8.64] ;  /* 0x00000008080b7981 */ /* 0x000ea8000c1e1900 */
[----:B------:R-:W2:Y:S02]  /*05f0*/  LDG.E R6, desc[UR8][R6.64] ;  /* 0x0000000806067981 */ /* 0x000ea4000c1e1900 */
[----:B--2---:R-:W-:Y:S02]  /*0600*/  IMAD.IADD R11, R6, 0x1, R11 ;  /* 0x00000001060b7824 */ /* 0x004fe400078e020b */
[----:B------:R1:W-:Y:S04]  /*0610*/  STS [UR5], R6 ;  /* 0x00000006ff007988 */ /* 0x0003e80008000805 */
[----:B------:R1:W-:Y:S01]  /*0620*/  STG.E desc[UR8][R8.64], R11 ;  /* 0x0000000b08007986 */ /* 0x0003e2000c101908 */
[----:B------:R-:W-:Y:S06]  /*0630*/  MEMBAR.SC.GPU ;  /* 0x0000000000007992 */ /* 0x000fec0000002000 */
[----:B------:R-:W-:-:S00]  /*0640*/  ERRBAR ;  /* 0x00000000000079ab */ /* 0x000fc00000000000 */
[----:B------:R-:W-:Y:S06]  /*0650*/  CGAERRBAR ;  /* 0x00000000000075ab */ /* 0x000fec0000000000 */
[----:B------:R-:W-:Y:S01]  /*0660*/  CCTL.IVALL ;  /* 0x00000000ff00798f */ /* 0x000fe20002000000 */
.L_x_9:
[----:B01----:R-:W0:Y:S01]  /*0670*/  LDC.64 R6, c[0x4][0x8] ;  /* 0x01000200ff067b82 */ /* 0x003e220000000a00 */
[----:B------:R-:W-:-:S05]  /*0680*/  IMAD.MOV.U32 R9, RZ, RZ, 0x1 ;  /* 0x00000001ff097424 */ /* 0x000fca00078e00ff */
[----:B0-----:R0:W5:Y:S02]  /*0690*/  ATOMG.E.ADD.STRONG.GPU PT, RZ, desc[UR8][R6.64], R9 ;  /* 0x8000000906ff79a8 */ /* 0x00116400081ef108 */
.L_x_8:
[----:B------:R-:W-:Y:S01]  /*06a0*/  ISETP.GE.AND P0, PT, R3, 0x1, PT ;  /* 0x000000010300780c */ /* 0x000fe20003f06270 */
[----:B------:R-:W-:Y:S05]  /*06b0*/  WARPSYNC.ALL ;  /* 0x0000000000007948 */ /* 0x000fea0003800000 */
[----:B------:R-:W-:Y:S07]  /*06c0*/  BAR.SYNC.DEFER_BLOCKING 0x0 ;  /* 0x0000000000007b1d */ /* 0x000fee0000010000 */
[----:B------:R-:W-:Y:S05]  /*06d0*/  @!P0 BRA `(.L_x_12) ;  /* 0x0000000000208947 */ /* 0x000fea0003800000 */
[----:B------:R-:W-:Y:S04]  /*06e0*/  LDS R3, [UR5] ;  /* 0x00000005ff037984 */ /* 0x000fe80008000800 */
[----:B0-----:R-:W0:Y:S02]  /*06f0*/  LDS R6, [R5] ;  /* 0x0000000005067984 */ /* 0x001e240000000800 */
[----:B0-----:R-:W-:-:S05]  /*0700*/  IADD3 R6, PT, PT, R3, R6, RZ ;  /* 0x0000000603067210 */ /* 0x001fca0007ffe0ff */
[----:B------:R-:W-:Y:S04]  /*0710*/  STS [R5], R6 ;  /* 0x0000000605007388 */ /* 0x000fe80000000800 */
[----:B------:R-:W-:Y:S04]  /*0720*/  LDS R3, [UR5] ;  /* 0x00000005ff037984 */ /* 0x000fe80008000800 */
[----:B------:R-:W0:Y:S02]  /*0730*/  LDS R8, [R4] ;  /* 0x0000000004087984 */ /* 0x000e240000000800 */
[----:B0-----:R-:W-:-:S05]  /*0740*/  IMAD.IADD R3, R3, 0x1, R8 ;  /* 0x0000000103037824 */ /* 0x001fca00078e0208 */
[----:B------:R1:W-:Y:S02]  /*0750*/  STS [R4], R3 ;  /* 0x0000000304007388 */ /* 0x0003e40000000800 */
.L_x_12:
[----:B------:R-:W2:Y:S02]  /*0760*/  LDCU UR4, c[0x0][0x390] ;  /* 0x00007200ff0477ac */ /* 0x000ea40008000800 */
[----:B--2---:R-:W-:Y:S02]  /*0770*/  ISETP.GE.AND P0, PT, R2, UR4, PT ;  /* 0x0000000402007c0c */ /* 0x004fe4000bf06270 */
[----:B------:R-:W-:-:S11]  /*0780*/  ISETP.GE.AND P1, PT, R0, UR4, PT ;  /* 0x0000000400007c0c */ /* 0x000fd6000bf26270 */
[----:B------:R-:W2:Y:S01]  /*0790*/  @!P0 LDS R5, [R5] ;  /* 0x0000000005058984 */ /* 0x000ea20000000800 */
[----:B0-----:R-:W1:Y:S02]  /*07a0*/  @!P0 LDC.64 R6, c[0x0][0x388] ;  /* 0x0000e200ff068b82 */ /* 0x001e640000000a00 */
[----:B-1----:R-:W-:-:S05]  /*07b0*/  @!P0 IMAD.WIDE R2, R2, 0x4, R6 ;  /* 0x0000000402028825 */ /* 0x002fca00078e0206 */
[----:B--2---:R0:W-:Y:S01]  /*07c0*/  @!P0 STG.E desc[UR8][R2.64], R5 ;  /* 0x0000000502008986 */ /* 0x0041e2000c101908 */
[----:B------:R-:W-:Y:S05]  /*07d0*/  @P1 EXIT ;  /* 0x000000000000194d */ /* 0x000fea0003800000 */
[----:B0-----:R-:W0:Y:S01]  /*07e0*/  LDS R5, [R4] ;  /* 0x0000000004057984 */ /* 0x001e220000000800 */
[----:B------:R-:W1:Y:S02]  /*07f0*/  LDC.64 R2, c[0x0][0x388] ;  /* 0x0000e200ff027b82 */ /* 0x000e640000000a00 */
[----:B-1----:R-:W-:-:S05]  /*0800*/  IMAD.WIDE R2, R0, 0x4, R2 ;  /* 0x0000000400027825 */ /* 0x002fca00078e0202 */
[----:B0-----:R-:W-:Y:S01]  /*0810*/  STG.E desc[UR8][R2.64], R5 ;  /* 0x0000000502007986 */ /* 0x001fe2000c101908 */
[----:B------:R-:W-:Y:S05]  /*0820*/  EXIT ;  /* 0x000000000000794d */ /* 0x000fea0003800000 */
.L_x_13:
        /* <DEDUP_REMOVED lines=13> */
.L_x_18:


//--------------------- .text._Z17extractBitsKernelPjPiii --------------------------
	.section	.text._Z17extractBitsKernelPjPiii,"ax",@progbits
	.align	128
        .global         _Z17extractBitsKernelPjPiii
        .type           _Z17extractBitsKernelPjPiii,@function
        .size           _Z17extractBitsKernelPjPiii,(.L_x_19 - _Z17extractBitsKernelPjPiii)
        .other          _Z17extractBitsKernelPjPiii,@"STO_CUDA_ENTRY STV_DEFAULT"
_Z17extractBitsKernelPjPiii:
.text._Z17extractBitsKernelPjPiii:
[----:B------:R-:W-:Y:S01]  /*0000*/  LDC R1, c[0x0][0x37c] ;  /* 0x0000df00ff017b82 */ /* 0x000fe20000000800 */
[----:B------:R-:W0:Y:S07]  /*0010*/  S2R R7, SR_TID.X ;  /* 0x0000000000077919 */ /* 0x000e2e0000002100 */
[----:B------:R-:W1:Y:S01]  /*0020*/  S2UR UR4, SR_CTAID.X ;  /* 0x00000000000479c3 */ /* 0x000e620000002500 */
[----:B------:R-:W2:Y:S01]  /*0030*/  LDCU UR6, c[0x0][0x394] ;  /* 0x00007280ff0677ac */ /* 0x000ea20008000800 */
[----:B------:R-:W-:Y:S06]  /*0040*/  BSSY.RECONVERGENT B0, `(.L_x_14) ;  /* 0x0000012000007945 */ /* 0x000fec0003800200 */
[----:B------:R-:W1:Y:S02]  /*0050*/  LDC R2, c[0x0][0x360] ;  /* 0x0000d800ff027b82 */ /* 0x000e640000000800 */
[----:B-1----:R-:W-:Y:S01]  /*0060*/  IMAD R0, R2, UR4, RZ ;  /* 0x0000000402007c24 */ /* 0x002fe2000f8e02ff */
[----:B------:R-:W1:Y:S03]  /*0070*/  LDCU.64 UR4, c[0x0][0x358] ;  /* 0x00006b00ff0477ac */ /* 0x000e660008000a00 */
[----:B0-----:R-:W-:-:S05]  /*0080*/  IMAD R7, R0, 0x2, R7 ;  /* 0x0000000200077824 */ /* 0x001fca00078e0207 */
[C---:B--2---:R-:W-:Y:S02]  /*0090*/  ISETP.GE.AND P0, PT, R7.reuse, UR6, PT ;  /* 0x0000000607007c0c */ /* 0x044fe4000bf06270 */
[----:B------:R-:W-:-:S04]  /*00a0*/  IADD3 R9, PT, PT, R7, R2, RZ ;  /* 0x0000000207097210 */ /* 0x000fc80007ffe0ff */
[----:B------:R-:W-:-:S07]  /*00b0*/  ISETP.GE.AND P1, PT, R9, UR6, PT ;  /* 0x0000000609007c0c */ /* 0x000fce000bf26270 */
[----:B-1----:R-:W-:Y:S06]  /*00c0*/  @P0 BRA `(.L_x_15) ;  /* 0x0000000000240947 */ /* 0x002fec0003800000 */
[----:B------:R-:W0:Y:S01]  /*00d0*/  LDC.64 R2, c[0x0][0x380] ;  /* 0x0000e000ff027b82 */ /* 0x000e220000000a00 */
[----:B------:R-:W1:Y:S07]  /*00e0*/  LDCU UR7, c[0x0][0x390] ;  /* 0x00007200ff0777ac */ /* 0x000e6e0008000800 */
[----:B------:R-:W2:Y:S01]  /*00f0*/  LDC.64 R4, c[0x0][0x388] ;  /* 0x0000e200ff047b82 */ /* 0x000ea20000000a00 */
[----:B0-----:R-:W-:-:S06]  /*0100*/  IMAD.WIDE R2, R7, 0x4, R2 ;  /* 0x0000000407027825 */ /* 0x001fcc00078e0202 */
[----:B------:R-:W1:Y:S01]  /*0110*/  LDG.E R2, desc[UR4][R2.64] ;  /* 0x0000000402027981 */ /* 0x000e62000c1e1900 */
[----:B--2---:R-:W-:Y:S01]  /*0120*/  IMAD.WIDE R4, R7, 0x4, R4 ;  /* 0x0000000407047825 */ /* 0x004fe200078e0204 */
[----:B-1----:R-:W-:-:S04]  /*0130*/  SHF.R.U32.HI R0, RZ, UR7, R2 ;  /* 0x00000007ff007c19 */ /* 0x002fc80008011602 */
[----:B------:R-:W-:-:S05]  /*0140*/  LOP3.LUT R7, R0, 0x1, RZ, 0xc0, !PT ;  /* 0x0000000100077812 */ /* 0x000fca00078ec0ff */
[----:B------:R0:W-:Y:S02]  /*0150*/  STG.E desc[UR4][R4.64], R7 ;  /* 0x0000000704007986 */ /* 0x0001e4000c101904 */
.L_x_15:
[----:B------:R-:W-:Y:S05]  /*0160*/  BSYNC.RECONVERGENT B0 ;  /* 0x0000000000007941 */ /* 0x000fea0003800200 */
.L_x_14:
[----:B------:R-:W-:Y:S05]  /*0170*/  @P1 EXIT ;  /* 0x000000000000194d */ /* 0x000fea0003800000 */
[----:B------:R-:W1:Y:S01]  /*0180*/  LDC.64 R2, c[0x0][0x380] ;  /* 0x0000e000ff027b82 */ /* 0x000e620000000a00 */
[----:B------:R-:W2:Y:S07]  /*0190*/  LDCU UR6, c[0x0][0x390] ;  /* 0x00007200ff0677ac */ /* 0x000eae0008000800 */
[----:B0-----:R-:W0:Y:S01]  /*01a0*/  LDC.64 R4, c[0x0][0x388] ;  /* 0x0000e200ff047b82 */ /* 0x001e220000000a00 */
[----:B-1----:R-:W-:-:S06]  /*01b0*/  IMAD.WIDE R2, R9, 0x4, R2 ;  /* 0x0000000409027825 */ /* 0x002fcc00078e0202 */
[----:B------:R-:W2:Y:S01]  /*01c0*/  LDG.E R2, desc[UR4][R2.64] ;  /* 0x0000000402027981 */ /* 0x000ea2000c1e1900 */
[----:B0-----:R-:W-:Y:S01]  /*01d0*/  IMAD.WIDE R4, R9, 0x4, R4 ;  /* 0x0000000409047825 */ /* 0x001fe200078e0204 */
[----:B--2---:R-:W-:-:S04]  /*01e0*/  SHF.R.U32.HI R0, RZ, UR6, R2 ;  /* 0x00000006ff007c19 */ /* 0x004fc80008011602 */
[----:B------:R-:W-:-:S05]  /*01f0*/  LOP3.LUT R7, R0, 0x1, RZ, 0xc0, !PT ;  /* 0x0000000100077812 */ /* 0x000fca00078ec0ff */
[----:B------:R-:W-:Y:S01]  /*0200*/  STG.E desc[UR4][R4.64], R7 ;  /* 0x0000000704007986 */ /* 0x000fe2000c101904 */
[----:B------:R-:W-:Y:S05]  /*0210*/  EXIT ;  /* 0x000000000000794d */ /* 0x000fea0003800000 */
.L_x_16:
        /* <DEDUP_REMOVED lines=14> */
.L_x_19:


//--------------------- .nv.shared._Z30computeRankAndWriteToDstKernelPjPiS0_S_i --------------------------
	.section	.nv.shared._Z30computeRankAndWriteToDstKernelPjPiS0_S_i,"aw",@nobits
	.sectionflags	@""
	.align	16
.nv.shared._Z30computeRankAndWriteToDstKernelPjPiS0_S_i:
	.zero		1040


//--------------------- .nv.shared.reserved.0     --------------------------
	.section	.nv.shared.reserved.0,"aw",@nobits
	.weak		__nv_reservedSMEM_offset_0_alias
	.size		__nv_reservedSMEM_offset_0_alias, 0, 64
	.other		__nv_reservedSMEM_offset_0_alias,@"STO_CUDA_RESERVED_SHARED STV_DEFAULT"
__nv_reservedSMEM_offset_0_alias:
	.zero		0
	.zero		64


//--------------------- .nv.global                --------------------------
	.section	.nv.global,"aw",@nobits
	.align	4
.nv.global:
	.type		blockCounter1,@object
	.size		blockCounter1,(blockCounter2 - blockCounter1)
blockCounter1:
	.zero		4
	.type		blockCounter2,@object
	.size		blockCounter2,(.L_1 - blockCounter2)
blockCounter2:
	.zero		4
.L_1:


//--------------------- .nv.shared._Z28BrentKungExclusiveScanKernelPiS_iS_ --------------------------
	.section	.nv.shared._Z28BrentKungExclusiveScanKernelPiS_iS_,"aw",@nobits
	.sectionflags	@""
	.align	16
.nv.shared._Z28BrentKungExclusiveScanKernelPiS_iS_:
	.zero		1040


//--------------------- .nv.shared._Z17extractBitsKernelPjPiii --------------------------
	.section	.nv.shared._Z17extractBitsKernelPjPiii,"aw",@nobits
	.sectionflags	@""
	.align	16
	.zero		1024


//--------------------- .nv.constant0._Z30computeRankAndWriteToDstKernelPjPiS0_S_i --------------------------
	.section	.nv.constant0._Z30computeRankAndWriteToDstKernelPjPiS0_S_i,"a",@progbits
	.sectionflags	@""
	.align	4
.nv.constant0._Z30computeRankAndWriteToDstKernelPjPiS0_S_i:
	.zero		932


//--------------------- .nv.constant0._Z28BrentKungExclusiveScanKernelPiS_iS_ --------------------------
	.section	.nv.constant0._Z28BrentKungExclusiveScanKernelPiS_iS_,"a",@progbits
	.sectionflags	@""
	.align	4
.nv.constant0._Z28BrentKungExclusiveScanKernelPiS_iS_:
	.zero		928


//--------------------- .nv.constant0._Z17extractBitsKernelPjPiii --------------------------
	.section	.nv.constant0._Z17extractBitsKernelPjPiii,"a",@progbits
	.sectionflags	@""
	.align	4
.nv.constant0._Z17extractBitsKernelPjPiii:
	.zero		920


//--------------------- SYMBOLS --------------------------

	.type		.nv.reservedSmem.offset0,@object
	.size		.nv.reservedSmem.offset0,0x4
	.type		.nv.reservedSmem.cap,@object
	.size		.nv.reservedSmem.cap,0x4
